//
// Generated by NVIDIA NVVM Compiler
//
// Compiler Build ID: CL-36424714
// Cuda compilation tools, release 13.0, V13.0.88
// Based on NVVM 20.0.0
//

.version 9.0
.target sm_100
.address_size 64

	// .globl	_Z19tensor_xlogy_kernelPfS_S_
.global .align 4 .b8 self[256];
.global .align 4 .b8 other[256];
.global .align 4 .b8 log_other[256];
.global .align 4 .b8 result[256];

.visible .entry _Z19tensor_xlogy_kernelPfS_S_(
	.param .u64 .ptr .align 1 _Z19tensor_xlogy_kernelPfS_S__param_0,
	.param .u64 .ptr .align 1 _Z19tensor_xlogy_kernelPfS_S__param_1,
	.param .u64 .ptr .align 1 _Z19tensor_xlogy_kernelPfS_S__param_2
)
{
	.reg .pred 	%p<4>;
	.reg .b32 	%r<11>;
	.reg .b32 	%f<6>;
	.reg .b64 	%rd<25>;

	ld.param.u64 	%rd1, [_Z19tensor_xlogy_kernelPfS_S__param_0];
	ld.param.u64 	%rd2, [_Z19tensor_xlogy_kernelPfS_S__param_1];
	ld.param.u64 	%rd3, [_Z19tensor_xlogy_kernelPfS_S__param_2];
	mov.u32 	%r3, %tid.y;
	mov.u32 	%r4, %ctaid.y;
	mov.u32 	%r5, %ntid.y;
	mad.lo.s32 	%r1, %r4, %r5, %r3;
	mov.u32 	%r6, %tid.x;
	mov.u32 	%r7, %ctaid.x;
	mov.u32 	%r8, %ntid.x;
	mad.lo.s32 	%r2, %r7, %r8, %r6;
	setp.gt.u32 	%p1, %r1, 7;
	setp.gt.s32 	%p2, %r2, 7;
	or.pred  	%p3, %p1, %p2;
	@%p3 bra 	$L__BB0_2;
	cvta.to.global.u64 	%rd4, %rd1;
	cvta.to.global.u64 	%rd5, %rd2;
	cvta.to.global.u64 	%rd6, %rd3;
	shl.b32 	%r9, %r1, 3;
	add.s32 	%r10, %r9, %r2;
	mul.wide.s32 	%rd7, %r10, 4;
	add.s64 	%rd8, %rd4, %rd7;
	ld.global.f32 	%f1, [%rd8];
	mul.wide.u32 	%rd9, %r1, 32;
	mov.u64 	%rd10, self;
	add.s64 	%rd11, %rd10, %rd9;
	mul.wide.s32 	%rd12, %r2, 4;
	add.s64 	%rd13, %rd11, %rd12;
	st.global.f32 	[%rd13], %f1;
	add.s64 	%rd14, %rd5, %rd7;
	ld.global.f32 	%f2, [%rd14];
	mov.u64 	%rd15, other;
	add.s64 	%rd16, %rd15, %rd9;
	add.s64 	%rd17, %rd16, %rd12;
	st.global.f32 	[%rd17], %f2;
	lg2.approx.f32 	%f3, %f2;
	mul.f32 	%f4, %f3, 0f3F317218;
	mov.u64 	%rd18, log_other;
	add.s64 	%rd19, %rd18, %rd9;
	add.s64 	%rd20, %rd19, %rd12;
	st.global.f32 	[%rd20], %f4;
	mul.f32 	%f5, %f4, %f1;
	mov.u64 	%rd21, result;
	add.s64 	%rd22, %rd21, %rd9;
	add.s64 	%rd23, %rd22, %rd12;
	st.global.f32 	[%rd23], %f5;
	add.s64 	%rd24, %rd6, %rd7;
	st.global.f32 	[%rd24], %f5;
$L__BB0_2:
	ret;

}


// ===== COMPILED SASS (sm_100) =====

	.target	sm_100

	.elftype	@"ET_EXEC"


//--------------------- .note.nv.tkinfo           --------------------------
	.section	.note.nv.tkinfo,"",@"SHT_NOTE"
	.sectionflags	@"SHF_NOTE_NV_TKINFO"
	.tkinfo
        /*0018*/ 	.word	0x00000002
        /*0030*/ 	.string	""
        /*0030*/ 	.string	"ptxas"
        /*0030*/ 	.string	"Cuda compilation tools, release 13.0, V13.0.88"
        /*0030*/ 	.string	"Build cuda_13.0.r13.0/compiler.36424714_0"
        /*0030*/ 	.string	"-arch sm_100 -m 64 "



//--------------------- .note.nv.cuinfo           --------------------------
	.section	.note.nv.cuinfo,"",@"SHT_NOTE"
	.sectionflags	@"SHF_NOTE_NV_CUINFO"
        /*0018*/ 	.short	0x0002
        /*001a*/ 	.short	0x0064
        /*001c*/ 	.short	0x0082
	.zero		2


//--------------------- .nv.info                  --------------------------
	.section	.nv.info,"",@"SHT_CUDA_INFO"
	.align	4


	//----- nvinfo : EIATTR_REGCOUNT
	.align		4
        /*0000*/ 	.byte	0x04, 0x2f
        /*0002*/ 	.short	(.L_5 - .L_4)
	.align		4
.L_4:
        /*0004*/ 	.word	index@(_Z19tensor_xlogy_kernelPfS_S_)
        /*0008*/ 	.word	0x00000014


	//----- nvinfo : EIATTR_FRAME_SIZE
	.align		4
.L_5:
        /*000c*/ 	.byte	0x04, 0x11
        /*000e*/ 	.short	(.L_7 - .L_6)
	.align		4
.L_6:
        /*0010*/ 	.word	index@(_Z19tensor_xlogy_kernelPfS_S_)
        /*0014*/ 	.word	0x00000000


	//----- nvinfo : EIATTR_MIN_STACK_SIZE
	.align		4
.L_7:
        /*0018*/ 	.byte	0x04, 0x12
        /*001a*/ 	.short	(.L_9 - .L_8)
	.align		4
.L_8:
        /*001c*/ 	.word	index@(_Z19tensor_xlogy_kernelPfS_S_)
        /*0020*/ 	.word	0x00000000
.L_9:


//--------------------- .nv.compat                --------------------------
	.section	.nv.compat,"",@"SHT_CUDA_COMPAT_INFO"
	.align	4
        /*0000*/ 	.byte	0x02, 0x09, 0x00, 0x00, 0x02, 0x02, 0x01, 0x00, 0x02, 0x05, 0x05, 0x00, 0x03, 0x07, 0x01, 0x01
        /*0010*/ 	.byte	0x02, 0x03, 0x00, 0x00, 0x02, 0x06, 0x01, 0x00, 0x04, 0x0b, 0x08, 0x00, 0x01, 0x00, 0x00, 0x00
        /*0020*/ 	.byte	0x00, 0x00, 0x00, 0x00


//--------------------- .nv.info._Z19tensor_xlogy_kernelPfS_S_ --------------------------
	.section	.nv.info._Z19tensor_xlogy_kernelPfS_S_,"",@"SHT_CUDA_INFO"
	.sectionflags	@""
	.align	4


	//----- nvinfo : EIATTR_CUDA_API_VERSION
	.align		4
        /*0000*/ 	.byte	0x04, 0x37
        /*0002*/ 	.short	(.L_11 - .L_10)
.L_10:
        /*0004*/ 	.word	0x00000082


	//----- nvinfo : EIATTR_KPARAM_INFO
	.align		4
.L_11:
        /*0008*/ 	.byte	0x04, 0x17
        /*000a*/ 	.short	(.L_13 - .L_12)
.L_12:
        /*000c*/ 	.word	0x00000000
        /*0010*/ 	.short	0x0002
        /*0012*/ 	.short	0x0010
        /*0014*/ 	.byte	0x00, 0xf5, 0x21, 0x00


	//----- nvinfo : EIATTR_KPARAM_INFO
	.align		4
.L_13:
        /*0018*/ 	.byte	0x04, 0x17
        /*001a*/ 	.short	(.L_15 - .L_14)
.L_14:
        /*001c*/ 	.word	0x00000000
        /*0020*/ 	.short	0x0001
        /*0022*/ 	.short	0x0008
        /*0024*/ 	.byte	0x00, 0xf5, 0x21, 0x00


	//----- nvinfo : EIATTR_KPARAM_INFO
	.align		4
.L_15:
        /*0028*/ 	.byte	0x04, 0x17
        /*002a*/ 	.short	(.L_17 - .L_16)
.L_16:
        /*002c*/ 	.word	0x00000000
        /*0030*/ 	.short	0x0000
        /*0032*/ 	.short	0x0000
        /*0034*/ 	.byte	0x00, 0xf5, 0x21, 0x00


	//----- nvinfo : EIATTR_SPARSE_MMA_MASK
	.align		4
.L_17:
        /*0038*/ 	.byte	0x03, 0x50
        /*003a*/ 	.short	0x0000


	//----- nvinfo : EIATTR_MAXREG_COUNT
	.align		4
        /*003c*/ 	.byte	0x03, 0x1b
        /*003e*/ 	.short	0x00ff


	//----- nvinfo : EIATTR_MERCURY_ISA_VERSION
	.align		4
        /*0040*/ 	.byte	0x03, 0x5f
        /*0042*/ 	.short	0x0101


	//----- nvinfo : EIATTR_VRC_CTA_INIT_COUNT
	.align		4
        /*0044*/ 	.byte	0x02, 0x4a
	.zero		1
	.zero		1


	//----- nvinfo : EIATTR_EXIT_INSTR_OFFSETS
	.align		4
        /*0048*/ 	.byte	0x04, 0x1c
        /*004a*/ 	.short	(.L_19 - .L_18)


	//   ....[0]....
.L_18:
        /*004c*/ 	.word	0x000000b0


	//   ....[1]....
        /*0050*/ 	.word	0x000002d0


	//----- nvinfo : EIATTR_CBANK_PARAM_SIZE
	.align		4
.L_19:
        /*0054*/ 	.byte	0x03, 0x19
        /*0056*/ 	.short	0x0018


	//----- nvinfo : EIATTR_PARAM_CBANK
	.align		4
        /*0058*/ 	.byte	0x04, 0x0a
        /*005a*/ 	.short	(.L_21 - .L_20)
	.align		4
.L_20:
        /*005c*/ 	.word	index@(.nv.constant0._Z19tensor_xlogy_kernelPfS_S_)
        /*0060*/ 	.short	0x0380
        /*0062*/ 	.short	0x0018


	//----- nvinfo : EIATTR_SW_WAR
	.align		4
.L_21:
        /*0064*/ 	.byte	0x04, 0x36
        /*0066*/ 	.short	(.L_23 - .L_22)
.L_22:
        /*0068*/ 	.word	0x00000008
.L_23:


//--------------------- .nv.callgraph             --------------------------
	.section	.nv.callgraph,"",@"SHT_CUDA_CALLGRAPH"
	.align	4
	.sectionentsize	8
	.align		4
        /*0000*/ 	.word	0x00000000
	.align		4
        /*0004*/ 	.word	0xffffffff
	.align		4
        /*0008*/ 	.word	0x00000000
	.align		4
        /*000c*/ 	.word	0xfffffffe
	.align		4
        /*0010*/ 	.word	0x00000000
	.align		4
        /*0014*/ 	.word	0xfffffffd
	.align		4
        /*0018*/ 	.word	0x00000000
	.align		4
        /*001c*/ 	.word	0xfffffffc


//--------------------- .nv.constant4             --------------------------
	.section	.nv.constant4,"a",@progbits
	.align	8
	.align		8
.nv.constant4:
        /*0000*/ 	.dword	self
	.align		8
        /*0008*/ 	.dword	other
	.align		8
        /*0010*/ 	.dword	log_other
	.align		8
        /*0018*/ 	.dword	result


//--------------------- .text._Z19tensor_xlogy_kernelPfS_S_ --------------------------
	.section	.text._Z19tensor_xlogy_kernelPfS_S_,"ax",@progbits
	.align	128
        .global         _Z19tensor_xlogy_kernelPfS_S_
        .type           _Z19tensor_xlogy_kernelPfS_S_,@function
        .size           _Z19tensor_xlogy_kernelPfS_S_,(.L_x_1 - _Z19tensor_xlogy_kernelPfS_S_)
        .other          _Z19tensor_xlogy_kernelPfS_S_,@"STO_CUDA_ENTRY STV_DEFAULT"
_Z19tensor_xlogy_kernelPfS_S_:
.text._Z19tensor_xlogy_kernelPfS_S_:
[----:B------:R-:W-:Y:S01]  /*0000*/  LDC R1, c[0x0][0x37c] ;  /* 0x0000df00ff017b82 */ /* 0x000fe20000000800 */
[----:B------:R-:W0:Y:S07]  /*0010*/  S2R R2, SR_TID.X ;  /* 0x0000000000027919 */ /* 0x000e2e0000002100 */
[----:B------:R-:W1:Y:S01]  /*0020*/  LDC R0, c[0x0][0x364] ;  /* 0x0000d900ff007b82 */ /* 0x000e620000000800 */
[----:B------:R-:W1:Y:S07]  /*0030*/  S2R R5, SR_TID.Y ;  /* 0x0000000000057919 */ /* 0x000e6e0000002200 */
[----:B------:R-:W0:Y:S08]  /*0040*/  S2UR UR5, SR_CTAID.X ;  /* 0x00000000000579c3 */ /* 0x000e300000002500 */
[----:B------:R-:W0:Y:S08]  /*0050*/  LDC R3, c[0x0][0x360] ;  /* 0x0000d800ff037b82 */ /* 0x000e300000000800 */
[----:B------:R-:W1:Y:S01]  /*0060*/  S2UR UR4, SR_CTAID.Y ;  /* 0x00000000000479c3 */ /* 0x000e620000002600 */
[----:B0-----:R-:W-:-:S05]  /*0070*/  IMAD R2, R3, UR5, R2 ;  /* 0x0000000503027c24 */ /* 0x001fca000f8e0202 */
[----:B------:R-:W-:Y:S01]  /*0080*/  ISETP.GT.AND P0, PT, R2, 0x7, PT ;  /* 0x000000070200780c */ /* 0x000fe20003f04270 */
[----:B-1----:R-:W-:-:S05]  /*0090*/  IMAD R5, R0, UR4, R5 ;  /* 0x0000000400057c24 */ /* 0x002fca000f8e0205 */
[----:B------:R-:W-:-:S13]  /*00a0*/  ISETP.GT.U32.OR P0, PT, R5, 0x7, P0 ;  /* 0x000000070500780c */ /* 0x000fda0000704470 */
[----:B------:R-:W-:Y:S05]  /*00b0*/  @P0 EXIT ;  /* 0x000000000000094d */ /* 0x000fea0003800000 */
[----:B------:R-:W0:Y:S01]  /*00c0*/  LDC.64 R6, c[0x0][0x380] ;  /* 0x0000e000ff067b82 */ /* 0x000e220000000a00 */
[----:B------:R-:W1:Y:S01]  /*00d0*/  LDCU.64 UR4, c[0x0][0x358] ;  /* 0x00006b00ff0477ac */ /* 0x000e620008000a00 */
[----:B------:R-:W-:-:S06]  /*00e0*/  LEA R0, R5, R2, 0x3 ;  /* 0x0000000205007211 */ /* 0x000fcc00078e18ff */
[----:B------:R-:W2:Y:S08]  /*00f0*/  LDC.64 R8, c[0x4][RZ] ;  /* 0x01000000ff087b82 */ /* 0x000eb00000000a00 */
[----:B------:R-:W3:Y:S01]  /*0100*/  LDC.64 R10, c[0x0][0x388] ;  /* 0x0000e200ff0a7b82 */ /* 0x000ee20000000a00 */
[----:B0-----:R-:W-:-:S07]  /*0110*/  IMAD.WIDE R6, R0, 0x4, R6 ;  /* 0x0000000400067825 */ /* 0x001fce00078e0206 */
[----:B------:R-:W0:Y:S01]  /*0120*/  LDC.64 R12, c[0x4][0x8] ;  /* 0x01000200ff0c7b82 */ /* 0x000e220000000a00 */
[----:B-1----:R1:W4:Y:S01]  /*0130*/  LDG.E R3, desc[UR4][R6.64] ;  /* 0x0000000406037981 */ /* 0x002322000c1e1900 */
[----:B--2---:R-:W-:-:S06]  /*0140*/  IMAD.WIDE.U32 R8, R5, 0x20, R8 ;  /* 0x0000002005087825 */ /* 0x004fcc00078e0008 */
[----:B------:R-:W2:Y:S01]  /*0150*/  LDC.64 R14, c[0x4][0x18] ;  /* 0x01000600ff0e7b82 */ /* 0x000ea20000000a00 */
[----:B------:R-:W-:-:S07]  /*0160*/  IMAD.WIDE R8, R2, 0x4, R8 ;  /* 0x0000000402087825 */ /* 0x000fce00078e0208 */
[----:B-1----:R-:W1:Y:S01]  /*0170*/  LDC.64 R6, c[0x4][0x10] ;  /* 0x01000400ff067b82 */ /* 0x002e620000000a00 */
[----:B---3--:R-:W-:Y:S01]  /*0180*/  IMAD.WIDE R10, R0, 0x4, R10 ;  /* 0x00000004000a7825 */ /* 0x008fe200078e020a */
[----:B----4-:R3:W-:Y:S04]  /*0190*/  STG.E desc[UR4][R8.64], R3 ;  /* 0x0000000308007986 */ /* 0x0107e8000c101904 */
[----:B------:R-:W4:Y:S01]  /*01a0*/  LDG.E R17, desc[UR4][R10.64] ;  /* 0x000000040a117981 */ /* 0x000f22000c1e1900 */
[----:B0-----:R-:W-:-:S04]  /*01b0*/  IMAD.WIDE.U32 R12, R5, 0x20, R12 ;  /* 0x00000020050c7825 */ /* 0x001fc800078e000c */
[----:B-1----:R-:W-:Y:S01]  /*01c0*/  IMAD.WIDE.U32 R6, R5, 0x20, R6 ;  /* 0x0000002005067825 */ /* 0x002fe200078e0006 */
[----:B---3--:R-:W0:Y:S03]  /*01d0*/  LDC.64 R8, c[0x0][0x390] ;  /* 0x0000e400ff087b82 */ /* 0x008e260000000a00 */
[----:B------:R-:W-:-:S04]  /*01e0*/  IMAD.WIDE R12, R2, 0x4, R12 ;  /* 0x00000004020c7825 */ /* 0x000fc800078e020c */
[----:B--2---:R-:W-:-:S04]  /*01f0*/  IMAD.WIDE.U32 R4, R5, 0x20, R14 ;  /* 0x0000002005047825 */ /* 0x004fc800078e000e */
[----:B------:R-:W-:-:S04]  /*0200*/  IMAD.WIDE R6, R2, 0x4, R6 ;  /* 0x0000000402067825 */ /* 0x000fc800078e0206 */
[----:B------:R-:W-:Y:S01]  /*0210*/  IMAD.WIDE R4, R2, 0x4, R4 ;  /* 0x0000000402047825 */ /* 0x000fe200078e0204 */
[----:B----4-:R-:W-:Y:S01]  /*0220*/  FSETP.GEU.AND P0, PT, |R17|, 1.175494350822287508e-38, PT ;  /* 0x008000001100780b */ /* 0x010fe20003f0e200 */
[----:B------:R1:W-:-:S12]  /*0230*/  STG.E desc[UR4][R12.64], R17 ;  /* 0x000000110c007986 */ /* 0x0003d8000c101904 */
[----:B-1----:R-:W-:-:S04]  /*0240*/  @!P0 FMUL R17, R17, 16777216 ;  /* 0x4b80000011118820 */ /* 0x002fc80000400000 */
[----:B------:R-:W1:Y:S02]  /*0250*/  MUFU.LG2 R16, R17 ;  /* 0x0000001100107308 */ /* 0x000e640000000c00 */
[----:B-1----:R-:W-:-:S04]  /*0260*/  @!P0 FADD R16, R16, -24 ;  /* 0xc1c0000010108421 */ /* 0x002fc80000000000 */
[----:B------:R-:W-:-:S04]  /*0270*/  FMUL R16, R16, 0.69314718246459960938 ;  /* 0x3f31721810107820 */ /* 0x000fc80000400000 */
[----:B------:R-:W-:Y:S01]  /*0280*/  FMUL R11, R3, R16 ;  /* 0x00000010030b7220 */ /* 0x000fe20000400000 */
[----:B0-----:R-:W-:Y:S01]  /*0290*/  IMAD.WIDE R2, R0, 0x4, R8 ;  /* 0x0000000400027825 */ /* 0x001fe200078e0208 */
[----:B------:R-:W-:Y:S04]  /*02a0*/  STG.E desc[UR4][R6.64], R16 ;  /* 0x0000001006007986 */ /* 0x000fe8000c101904 */
[----:B------:R-:W-:Y:S04]  /*02b0*/  STG.E desc[UR4][R4.64], R11 ;  /* 0x0000000b04007986 */ /* 0x000fe8000c101904 */
[----:B------:R-:W-:Y:S01]  /*02c0*/  STG.E desc[UR4][R2.64], R11 ;  /* 0x0000000b02007986 */ /* 0x000fe2000c101904 */
[----:B------:R-:W-:Y:S05]  /*02d0*/  EXIT ;  /* 0x000000000000794d */ /* 0x000fea0003800000 */
.L_x_0:
[----:B------:R-:W-:-:S00]  /*02e0*/  BRA `(.L_x_0) ;  /* 0xfffffffc00fc7947 */ /* 0x000fc0000383ffff */
[----:B------:R-:W-:-:S00]  /*02f0*/  NOP ;  /* 0x0000000000007918 */ /* 0x000fc00000000000 */
        /* <DEDUP_REMOVED lines=8> */
.L_x_1:


//--------------------- .nv.shared.reserved.0     --------------------------
	.section	.nv.shared.reserved.0,"aw",@nobits
	.weak		__nv_reservedSMEM_offset_0_alias
	.size		__nv_reservedSMEM_offset_0_alias, 0, 64
	.other		__nv_reservedSMEM_offset_0_alias,@"STO_CUDA_RESERVED_SHARED STV_DEFAULT"
__nv_reservedSMEM_offset_0_alias:
	.zero		0
	.zero		64


//--------------------- .nv.global                --------------------------
	.section	.nv.global,"aw",@nobits
	.align	4
.nv.global:
	.type		log_other,@object
	.size		log_other,(self - log_other)
log_other:
	.zero		256
	.type		self,@object
	.size		self,(result - self)
self:
	.zero		256
	.type		result,@object
	.size		result,(other - result)
result:
	.zero		256
	.type		other,@object
	.size		other,(.L_1 - other)
other:
	.zero		256
.L_1:


//--------------------- .nv.constant0._Z19tensor_xlogy_kernelPfS_S_ --------------------------
	.section	.nv.constant0._Z19tensor_xlogy_kernelPfS_S_,"a",@progbits
	.sectionflags	@""
	.align	4
.nv.constant0._Z19tensor_xlogy_kernelPfS_S_:
	.zero		920


//--------------------- SYMBOLS --------------------------

	.type		.nv.reservedSmem.offset0,@object
	.size		.nv.reservedSmem.offset0,0x4
